//
// Generated by NVIDIA NVVM Compiler
//
// Compiler Build ID: CL-36424714
// Cuda compilation tools, release 13.0, V13.0.88
// Based on NVVM 20.0.0
//

.version 9.0
.target sm_100
.address_size 64

	// .globl	_Z22systolicMatrixMultiplyPiS_S_mmm
// _ZZ22systolicMatrixMultiplyPiS_S_mmmE13partialResult has been demoted

.visible .entry _Z22systolicMatrixMultiplyPiS_S_mmm(
	.param .u64 .ptr .align 1 _Z22systolicMatrixMultiplyPiS_S_mmm_param_0,
	.param .u64 .ptr .align 1 _Z22systolicMatrixMultiplyPiS_S_mmm_param_1,
	.param .u64 .ptr .align 1 _Z22systolicMatrixMultiplyPiS_S_mmm_param_2,
	.param .u64 _Z22systolicMatrixMultiplyPiS_S_mmm_param_3,
	.param .u64 _Z22systolicMatrixMultiplyPiS_S_mmm_param_4,
	.param .u64 _Z22systolicMatrixMultiplyPiS_S_mmm_param_5
)
{
	.reg .pred 	%p<10>;
	.reg .b32 	%r<75>;
	.reg .b64 	%rd<107>;
	// demoted variable
	.shared .align 4 .b8 _ZZ22systolicMatrixMultiplyPiS_S_mmmE13partialResult[4096];
	ld.param.u64 	%rd27, [_Z22systolicMatrixMultiplyPiS_S_mmm_param_0];
	ld.param.u64 	%rd28, [_Z22systolicMatrixMultiplyPiS_S_mmm_param_1];
	ld.param.u64 	%rd25, [_Z22systolicMatrixMultiplyPiS_S_mmm_param_4];
	ld.param.u64 	%rd26, [_Z22systolicMatrixMultiplyPiS_S_mmm_param_5];
	cvta.to.global.u64 	%rd1, %rd28;
	cvta.to.global.u64 	%rd2, %rd27;
	mov.u32 	%r4, %ctaid.y;
	mov.u32 	%r5, %ntid.y;
	mov.u32 	%r6, %tid.y;
	mad.lo.s32 	%r1, %r4, %r5, %r6;
	mov.u32 	%r7, %ctaid.x;
	mov.u32 	%r8, %ntid.x;
	mov.u32 	%r9, %tid.x;
	mad.lo.s32 	%r2, %r7, %r8, %r9;
	setp.eq.s64 	%p1, %rd25, 0;
	shl.b32 	%r10, %r6, 7;
	mov.u32 	%r11, _ZZ22systolicMatrixMultiplyPiS_S_mmmE13partialResult;
	add.s32 	%r12, %r11, %r10;
	shl.b32 	%r13, %r9, 2;
	add.s32 	%r3, %r12, %r13;
	@%p1 bra 	$L__BB0_12;
	cvt.u64.u32 	%rd30, %r1;
	mul.lo.s64 	%rd3, %rd25, %rd30;
	cvt.s64.s32 	%rd4, %r2;
	and.b64  	%rd5, %rd25, 7;
	setp.lt.u64 	%p2, %rd25, 8;
	mov.b64 	%rd105, 0;
	@%p2 bra 	$L__BB0_4;
	and.b64  	%rd105, %rd25, -8;
	shl.b64 	%rd31, %rd4, 2;
	add.s64 	%rd102, %rd1, %rd31;
	shl.b64 	%rd8, %rd26, 5;
	shl.b64 	%rd32, %rd3, 2;
	add.s64 	%rd33, %rd32, %rd2;
	add.s64 	%rd101, %rd33, 16;
	shl.b64 	%rd10, %rd26, 2;
	mov.u64 	%rd103, %rd105;
$L__BB0_3:
	.pragma "nounroll";
	ld.global.u32 	%r14, [%rd101+-16];
	ld.global.u32 	%r15, [%rd102];
	ld.shared.u32 	%r16, [%r3];
	mad.lo.s32 	%r17, %r15, %r14, %r16;
	st.shared.u32 	[%r3], %r17;
	bar.sync 	0;
	ld.global.u32 	%r18, [%rd101+-12];
	add.s64 	%rd34, %rd102, %rd10;
	ld.global.u32 	%r19, [%rd34];
	ld.shared.u32 	%r20, [%r3];
	mad.lo.s32 	%r21, %r19, %r18, %r20;
	st.shared.u32 	[%r3], %r21;
	bar.sync 	0;
	ld.global.u32 	%r22, [%rd101+-8];
	add.s64 	%rd35, %rd34, %rd10;
	ld.global.u32 	%r23, [%rd35];
	ld.shared.u32 	%r24, [%r3];
	mad.lo.s32 	%r25, %r23, %r22, %r24;
	st.shared.u32 	[%r3], %r25;
	bar.sync 	0;
	ld.global.u32 	%r26, [%rd101+-4];
	add.s64 	%rd36, %rd35, %rd10;
	ld.global.u32 	%r27, [%rd36];
	ld.shared.u32 	%r28, [%r3];
	mad.lo.s32 	%r29, %r27, %r26, %r28;
	st.shared.u32 	[%r3], %r29;
	bar.sync 	0;
	ld.global.u32 	%r30, [%rd101];
	add.s64 	%rd37, %rd36, %rd10;
	ld.global.u32 	%r31, [%rd37];
	ld.shared.u32 	%r32, [%r3];
	mad.lo.s32 	%r33, %r31, %r30, %r32;
	st.shared.u32 	[%r3], %r33;
	bar.sync 	0;
	ld.global.u32 	%r34, [%rd101+4];
	add.s64 	%rd38, %rd37, %rd10;
	ld.global.u32 	%r35, [%rd38];
	ld.shared.u32 	%r36, [%r3];
	mad.lo.s32 	%r37, %r35, %r34, %r36;
	st.shared.u32 	[%r3], %r37;
	bar.sync 	0;
	ld.global.u32 	%r38, [%rd101+8];
	add.s64 	%rd39, %rd38, %rd10;
	ld.global.u32 	%r39, [%rd39];
	ld.shared.u32 	%r40, [%r3];
	mad.lo.s32 	%r41, %r39, %r38, %r40;
	st.shared.u32 	[%r3], %r41;
	bar.sync 	0;
	ld.global.u32 	%r42, [%rd101+12];
	add.s64 	%rd40, %rd39, %rd10;
	ld.global.u32 	%r43, [%rd40];
	ld.shared.u32 	%r44, [%r3];
	mad.lo.s32 	%r45, %r43, %r42, %r44;
	st.shared.u32 	[%r3], %r45;
	bar.sync 	0;
	add.s64 	%rd103, %rd103, -8;
	add.s64 	%rd102, %rd102, %rd8;
	add.s64 	%rd101, %rd101, 32;
	setp.ne.s64 	%p3, %rd103, 0;
	@%p3 bra 	$L__BB0_3;
$L__BB0_4:
	setp.eq.s64 	%p4, %rd5, 0;
	@%p4 bra 	$L__BB0_12;
	cvt.s64.s32 	%rd18, %r2;
	and.b64  	%rd19, %rd25, 3;
	setp.lt.u64 	%p5, %rd5, 4;
	@%p5 bra 	$L__BB0_7;
	add.s64 	%rd41, %rd105, %rd3;
	shl.b64 	%rd42, %rd41, 2;
	add.s64 	%rd43, %rd2, %rd42;
	ld.global.u32 	%r46, [%rd43];
	mad.lo.s64 	%rd44, %rd105, %rd26, %rd18;
	shl.b64 	%rd45, %rd44, 2;
	add.s64 	%rd46, %rd1, %rd45;
	ld.global.u32 	%r47, [%rd46];
	ld.shared.u32 	%r48, [%r3];
	mad.lo.s32 	%r49, %r47, %r46, %r48;
	st.shared.u32 	[%r3], %r49;
	bar.sync 	0;
	add.s64 	%rd47, %rd105, 1;
	and.b64  	%rd48, %rd47, 4294967295;
	add.s64 	%rd49, %rd48, %rd3;
	shl.b64 	%rd50, %rd49, 2;
	add.s64 	%rd51, %rd2, %rd50;
	ld.global.u32 	%r50, [%rd51];
	mad.lo.s64 	%rd52, %rd48, %rd26, %rd18;
	shl.b64 	%rd53, %rd52, 2;
	add.s64 	%rd54, %rd1, %rd53;
	ld.global.u32 	%r51, [%rd54];
	ld.shared.u32 	%r52, [%r3];
	mad.lo.s32 	%r53, %r51, %r50, %r52;
	st.shared.u32 	[%r3], %r53;
	bar.sync 	0;
	add.s64 	%rd55, %rd105, 2;
	and.b64  	%rd56, %rd55, 4294967295;
	add.s64 	%rd57, %rd56, %rd3;
	shl.b64 	%rd58, %rd57, 2;
	add.s64 	%rd59, %rd2, %rd58;
	ld.global.u32 	%r54, [%rd59];
	mad.lo.s64 	%rd60, %rd56, %rd26, %rd18;
	shl.b64 	%rd61, %rd60, 2;
	add.s64 	%rd62, %rd1, %rd61;
	ld.global.u32 	%r55, [%rd62];
	ld.shared.u32 	%r56, [%r3];
	mad.lo.s32 	%r57, %r55, %r54, %r56;
	st.shared.u32 	[%r3], %r57;
	bar.sync 	0;
	add.s64 	%rd63, %rd105, 3;
	and.b64  	%rd64, %rd63, 4294967295;
	add.s64 	%rd65, %rd64, %rd3;
	shl.b64 	%rd66, %rd65, 2;
	add.s64 	%rd67, %rd2, %rd66;
	ld.global.u32 	%r58, [%rd67];
	mad.lo.s64 	%rd68, %rd64, %rd26, %rd18;
	shl.b64 	%rd69, %rd68, 2;
	add.s64 	%rd70, %rd1, %rd69;
	ld.global.u32 	%r59, [%rd70];
	ld.shared.u32 	%r60, [%r3];
	mad.lo.s32 	%r61, %r59, %r58, %r60;
	st.shared.u32 	[%r3], %r61;
	bar.sync 	0;
	add.s64 	%rd71, %rd105, 4;
	and.b64  	%rd105, %rd71, 4294967295;
$L__BB0_7:
	setp.eq.s64 	%p6, %rd19, 0;
	@%p6 bra 	$L__BB0_12;
	setp.eq.s64 	%p7, %rd19, 1;
	@%p7 bra 	$L__BB0_10;
	add.s64 	%rd72, %rd105, %rd3;
	shl.b64 	%rd73, %rd72, 2;
	add.s64 	%rd74, %rd2, %rd73;
	ld.global.u32 	%r62, [%rd74];
	mad.lo.s64 	%rd75, %rd105, %rd26, %rd18;
	shl.b64 	%rd76, %rd75, 2;
	add.s64 	%rd77, %rd1, %rd76;
	ld.global.u32 	%r63, [%rd77];
	ld.shared.u32 	%r64, [%r3];
	mad.lo.s32 	%r65, %r63, %r62, %r64;
	st.shared.u32 	[%r3], %r65;
	bar.sync 	0;
	add.s64 	%rd78, %rd105, 1;
	and.b64  	%rd79, %rd78, 4294967295;
	add.s64 	%rd80, %rd79, %rd3;
	shl.b64 	%rd81, %rd80, 2;
	add.s64 	%rd82, %rd2, %rd81;
	ld.global.u32 	%r66, [%rd82];
	mad.lo.s64 	%rd83, %rd79, %rd26, %rd18;
	shl.b64 	%rd84, %rd83, 2;
	add.s64 	%rd85, %rd1, %rd84;
	ld.global.u32 	%r67, [%rd85];
	ld.shared.u32 	%r68, [%r3];
	mad.lo.s32 	%r69, %r67, %r66, %r68;
	st.shared.u32 	[%r3], %r69;
	bar.sync 	0;
	add.s64 	%rd86, %rd105, 2;
	and.b64  	%rd105, %rd86, 4294967295;
$L__BB0_10:
	and.b64  	%rd87, %rd25, 1;
	setp.eq.b64 	%p8, %rd87, 1;
	not.pred 	%p9, %p8;
	@%p9 bra 	$L__BB0_12;
	add.s64 	%rd88, %rd105, %rd3;
	shl.b64 	%rd89, %rd88, 2;
	add.s64 	%rd90, %rd2, %rd89;
	ld.global.u32 	%r70, [%rd90];
	mad.lo.s64 	%rd91, %rd105, %rd26, %rd18;
	shl.b64 	%rd92, %rd91, 2;
	add.s64 	%rd93, %rd1, %rd92;
	ld.global.u32 	%r71, [%rd93];
	ld.shared.u32 	%r72, [%r3];
	mad.lo.s32 	%r73, %r71, %r70, %r72;
	st.shared.u32 	[%r3], %r73;
	bar.sync 	0;
$L__BB0_12:
	ld.param.u64 	%rd100, [_Z22systolicMatrixMultiplyPiS_S_mmm_param_2];
	cvta.to.global.u64 	%rd94, %rd100;
	ld.shared.u32 	%r74, [%r3];
	cvt.u64.u32 	%rd95, %r1;
	cvt.s64.s32 	%rd96, %r2;
	mad.lo.s64 	%rd97, %rd26, %rd95, %rd96;
	shl.b64 	%rd98, %rd97, 2;
	add.s64 	%rd99, %rd94, %rd98;
	st.global.u32 	[%rd99], %r74;
	ret;

}


// ===== COMPILED SASS (sm_100) =====

	.target	sm_100

	.elftype	@"ET_EXEC"


//--------------------- .note.nv.tkinfo           --------------------------
	.section	.note.nv.tkinfo,"",@"SHT_NOTE"
	.sectionflags	@"SHF_NOTE_NV_TKINFO"
	.tkinfo
        /*0018*/ 	.word	0x00000002
        /*0030*/ 	.string	""
        /*0030*/ 	.string	"ptxas"
        /*0030*/ 	.string	"Cuda compilation tools, release 13.0, V13.0.88"
        /*0030*/ 	.string	"Build cuda_13.0.r13.0/compiler.36424714_0"
        /*0030*/ 	.string	"-arch sm_100 -m 64 "



//--------------------- .note.nv.cuinfo           --------------------------
	.section	.note.nv.cuinfo,"",@"SHT_NOTE"
	.sectionflags	@"SHF_NOTE_NV_CUINFO"
        /*0018*/ 	.short	0x0002
        /*001a*/ 	.short	0x0064
        /*001c*/ 	.short	0x0082
	.zero		2


//--------------------- .nv.info                  --------------------------
	.section	.nv.info,"",@"SHT_CUDA_INFO"
	.align	4


	//----- nvinfo : EIATTR_REGCOUNT
	.align		4
        /*0000*/ 	.byte	0x04, 0x2f
        /*0002*/ 	.short	(.L_1 - .L_0)
	.align		4
.L_0:
        /*0004*/ 	.word	index@(_Z22systolicMatrixMultiplyPiS_S_mmm)
        /*0008*/ 	.word	0x0000001c


	//----- nvinfo : EIATTR_FRAME_SIZE
	.align		4
.L_1:
        /*000c*/ 	.byte	0x04, 0x11
        /*000e*/ 	.short	(.L_3 - .L_2)
	.align		4
.L_2:
        /*0010*/ 	.word	index@(_Z22systolicMatrixMultiplyPiS_S_mmm)
        /*0014*/ 	.word	0x00000000


	//----- nvinfo : EIATTR_MIN_STACK_SIZE
	.align		4
.L_3:
        /*0018*/ 	.byte	0x04, 0x12
        /*001a*/ 	.short	(.L_5 - .L_4)
	.align		4
.L_4:
        /*001c*/ 	.word	index@(_Z22systolicMatrixMultiplyPiS_S_mmm)
        /*0020*/ 	.word	0x00000000
.L_5:


//--------------------- .nv.compat                --------------------------
	.section	.nv.compat,"",@"SHT_CUDA_COMPAT_INFO"
	.align	4
        /*0000*/ 	.byte	0x02, 0x09, 0x00, 0x00, 0x02, 0x02, 0x01, 0x00, 0x02, 0x05, 0x05, 0x00, 0x03, 0x07, 0x01, 0x01
        /*0010*/ 	.byte	0x02, 0x03, 0x00, 0x00, 0x02, 0x06, 0x01, 0x00, 0x04, 0x0b, 0x08, 0x00, 0x09, 0x00, 0x00, 0x00
        /*0020*/ 	.byte	0x00, 0x00, 0x00, 0x00


//--------------------- .nv.info._Z22systolicMatrixMultiplyPiS_S_mmm --------------------------
	.section	.nv.info._Z22systolicMatrixMultiplyPiS_S_mmm,"",@"SHT_CUDA_INFO"
	.sectionflags	@""
	.align	4


	//----- nvinfo : EIATTR_CUDA_API_VERSION
	.align		4
        /*0000*/ 	.byte	0x04, 0x37
        /*0002*/ 	.short	(.L_7 - .L_6)
.L_6:
        /*0004*/ 	.word	0x00000082


	//----- nvinfo : EIATTR_KPARAM_INFO
	.align		4
.L_7:
        /*0008*/ 	.byte	0x04, 0x17
        /*000a*/ 	.short	(.L_9 - .L_8)
.L_8:
        /*000c*/ 	.word	0x00000000
        /*0010*/ 	.short	0x0005
        /*0012*/ 	.short	0x0028
        /*0014*/ 	.byte	0x00, 0xf0, 0x21, 0x00


	//----- nvinfo : EIATTR_KPARAM_INFO
	.align		4
.L_9:
        /*0018*/ 	.byte	0x04, 0x17
        /*001a*/ 	.short	(.L_11 - .L_10)
.L_10:
        /*001c*/ 	.word	0x00000000
        /*0020*/ 	.short	0x0004
        /*0022*/ 	.short	0x0020
        /*0024*/ 	.byte	0x00, 0xf0, 0x21, 0x00


	//----- nvinfo : EIATTR_KPARAM_INFO
	.align		4
.L_11:
        /*0028*/ 	.byte	0x04, 0x17
        /*002a*/ 	.short	(.L_13 - .L_12)
.L_12:
        /*002c*/ 	.word	0x00000000
        /*0030*/ 	.short	0x0003
        /*0032*/ 	.short	0x0018
        /*0034*/ 	.byte	0x00, 0xf0, 0x21, 0x00


	//----- nvinfo : EIATTR_KPARAM_INFO
	.align		4
.L_13:
        /*0038*/ 	.byte	0x04, 0x17
        /*003a*/ 	.short	(.L_15 - .L_14)
.L_14:
        /*003c*/ 	.word	0x00000000
        /*0040*/ 	.short	0x0002
        /*0042*/ 	.short	0x0010
        /*0044*/ 	.byte	0x00, 0xf5, 0x21, 0x00


	//----- nvinfo : EIATTR_KPARAM_INFO
	.align		4
.L_15:
        /*0048*/ 	.byte	0x04, 0x17
        /*004a*/ 	.short	(.L_17 - .L_16)
.L_16:
        /*004c*/ 	.word	0x00000000
        /*0050*/ 	.short	0x0001
        /*0052*/ 	.short	0x0008
        /*0054*/ 	.byte	0x00, 0xf5, 0x21, 0x00


	//----- nvinfo : EIATTR_KPARAM_INFO
	.align		4
.L_17:
        /*0058*/ 	.byte	0x04, 0x17
        /*005a*/ 	.short	(.L_19 - .L_18)
.L_18:
        /*005c*/ 	.word	0x00000000
        /*0060*/ 	.short	0x0000
        /*0062*/ 	.short	0x0000
        /*0064*/ 	.byte	0x00, 0xf5, 0x21, 0x00


	//----- nvinfo : EIATTR_SPARSE_MMA_MASK
	.align		4
.L_19:
        /*0068*/ 	.byte	0x03, 0x50
        /*006a*/ 	.short	0x0000


	//----- nvinfo : EIATTR_MAXREG_COUNT
	.align		4
        /*006c*/ 	.byte	0x03, 0x1b
        /*006e*/ 	.short	0x00ff


	//----- nvinfo : EIATTR_NUM_BARRIERS
	.align		4
        /*0070*/ 	.byte	0x02, 0x4c
        /*0072*/ 	.byte	0x01
	.zero		1


	//----- nvinfo : EIATTR_MERCURY_ISA_VERSION
	.align		4
        /*0074*/ 	.byte	0x03, 0x5f
        /*0076*/ 	.short	0x0101


	//----- nvinfo : EIATTR_VRC_CTA_INIT_COUNT
	.align		4
        /*0078*/ 	.byte	0x02, 0x4a
	.zero		1
	.zero		1


	//----- nvinfo : EIATTR_EXIT_INSTR_OFFSETS
	.align		4
        /*007c*/ 	.byte	0x04, 0x1c
        /*007e*/ 	.short	(.L_21 - .L_20)


	//   ....[0]....
.L_20:
        /*0080*/ 	.word	0x00001040


	//----- nvinfo : EIATTR_CBANK_PARAM_SIZE
	.align		4
.L_21:
        /*0084*/ 	.byte	0x03, 0x19
        /*0086*/ 	.short	0x0030


	//----- nvinfo : EIATTR_PARAM_CBANK
	.align		4
        /*0088*/ 	.byte	0x04, 0x0a
        /*008a*/ 	.short	(.L_23 - .L_22)
	.align		4
.L_22:
        /*008c*/ 	.word	index@(.nv.constant0._Z22systolicMatrixMultiplyPiS_S_mmm)
        /*0090*/ 	.short	0x0380
        /*0092*/ 	.short	0x0030


	//----- nvinfo : EIATTR_SW_WAR
	.align		4
.L_23:
        /*0094*/ 	.byte	0x04, 0x36
        /*0096*/ 	.short	(.L_25 - .L_24)
.L_24:
        /*0098*/ 	.word	0x00000008
.L_25:


//--------------------- .nv.callgraph             --------------------------
	.section	.nv.callgraph,"",@"SHT_CUDA_CALLGRAPH"
	.align	4
	.sectionentsize	8
	.align		4
        /*0000*/ 	.word	0x00000000
	.align		4
        /*0004*/ 	.word	0xffffffff
	.align		4
        /*0008*/ 	.word	0x00000000
	.align		4
        /*000c*/ 	.word	0xfffffffe
	.align		4
        /*0010*/ 	.word	0x00000000
	.align		4
        /*0014*/ 	.word	0xfffffffd
	.align		4
        /*0018*/ 	.word	0x00000000
	.align		4
        /*001c*/ 	.word	0xfffffffc


//--------------------- .text._Z22systolicMatrixMultiplyPiS_S_mmm --------------------------
	.section	.text._Z22systolicMatrixMultiplyPiS_S_mmm,"ax",@progbits
	.align	128
        .global         _Z22systolicMatrixMultiplyPiS_S_mmm
        .type           _Z22systolicMatrixMultiplyPiS_S_mmm,@function
        .size           _Z22systolicMatrixMultiplyPiS_S_mmm,(.L_x_6 - _Z22systolicMatrixMultiplyPiS_S_mmm)
        .other          _Z22systolicMatrixMultiplyPiS_S_mmm,@"STO_CUDA_ENTRY STV_DEFAULT"
_Z22systolicMatrixMultiplyPiS_S_mmm:
.text._Z22systolicMatrixMultiplyPiS_S_mmm:
[----:B------:R-:W-:Y:S01]  /*0000*/  LDC R1, c[0x0][0x37c] ;  /* 0x0000df00ff017b82 */ /* 0x000fe20000000800 */
[----:B------:R-:W0:Y:S07]  /*0010*/  S2R R2, SR_TID.Y ;  /* 0x0000000000027919 */ /* 0x000e2e0000002200 */
[----:B------:R-:W1:Y:S01]  /*0020*/  S2UR UR5, SR_CgaCtaId ;  /* 0x00000000000579c3 */ /* 0x000e620000008800 */
[----:B------:R-:W2:Y:S01]  /*0030*/  LDCU.64 UR8, c[0x0][0x3a0] ;  /* 0x00007400ff0877ac */ /* 0x000ea20008000a00 */
[----:B------:R-:W3:Y:S01]  /*0040*/  S2R R4, SR_TID.X ;  /* 0x0000000000047919 */ /* 0x000ee20000002100 */
[----:B------:R-:W-:Y:S01]  /*0050*/  UMOV UR4, 0x400 ;  /* 0x0000040000047882 */ /* 0x000fe20000000000 */
[----:B------:R-:W4:Y:S04]  /*0060*/  LDCU.64 UR10, c[0x0][0x358] ;  /* 0x00006b00ff0a77ac */ /* 0x000f280008000a00 */
[----:B------:R-:W5:Y:S08]  /*0070*/  S2UR UR6, SR_CTAID.Y ;  /* 0x00000000000679c3 */ /* 0x000f700000002600 */
[----:B------:R-:W5:Y:S01]  /*0080*/  LDC R11, c[0x0][0x364] ;  /* 0x0000d900ff0b7b82 */ /* 0x000f620000000800 */
[----:B--2---:R-:W-:-:S04]  /*0090*/  UISETP.NE.U32.AND UP0, UPT, UR8, URZ, UPT ;  /* 0x000000ff0800728c */ /* 0x004fc8000bf05070 */
[----:B------:R-:W-:-:S03]  /*00a0*/  UISETP.NE.AND.EX UP0, UPT, UR9, URZ, UPT, UP0 ;  /* 0x000000ff0900728c */ /* 0x000fc6000bf05300 */
[----:B------:R-:W2:Y:S01]  /*00b0*/  S2UR UR7, SR_CTAID.X ;  /* 0x00000000000779c3 */ /* 0x000ea20000002500 */
[----:B-1----:R-:W-:-:S06]  /*00c0*/  ULEA UR4, UR5, UR4, 0x18 ;  /* 0x0000000405047291 */ /* 0x002fcc000f8ec0ff */
[----:B0-----:R-:W-:Y:S01]  /*00d0*/  LEA R0, R2, UR4, 0x7 ;  /* 0x0000000402007c11 */ /* 0x001fe2000f8e38ff */
[----:B------:R-:W2:Y:S04]  /*00e0*/  LDC R3, c[0x0][0x360] ;  /* 0x0000d800ff037b82 */ /* 0x000ea80000000800 */
[----:B---3--:R-:W-:Y:S02]  /*00f0*/  IMAD R0, R4, 0x4, R0 ;  /* 0x0000000404007824 */ /* 0x008fe400078e0200 */
[----:B-----5:R-:W-:Y:S02]  /*0100*/  IMAD R11, R11, UR6, R2 ;  /* 0x000000060b0b7c24 */ /* 0x020fe4000f8e0202 */
[----:B--2---:R-:W-:Y:S01]  /*0110*/  IMAD R2, R3, UR7, R4 ;  /* 0x0000000703027c24 */ /* 0x004fe2000f8e0204 */
[----:B----4-:R-:W-:Y:S06]  /*0120*/  BRA.U !UP0, `(.L_x_0) ;  /* 0x0000000d08a07547 */ /* 0x010fec000b800000 */
[----:B------:R-:W-:Y:S02]  /*0130*/  UISETP.GE.U32.AND UP1, UPT, UR8, 0x8, UPT ;  /* 0x000000080800788c */ /* 0x000fe4000bf26070 */
[C---:B------:R-:W-:Y:S01]  /*0140*/  IMAD.WIDE.U32 R4, R11.reuse, UR8, RZ ;  /* 0x000000080b047c25 */ /* 0x040fe2000f8e00ff */
[----:B------:R-:W-:Y:S01]  /*0150*/  ULOP3.LUT UR12, UR8, 0x7, URZ, 0xc0, !UPT ;  /* 0x00000007080c7892 */ /* 0x000fe2000f8ec0ff */
[----:B------:R-:W-:Y:S01]  /*0160*/  SHF.R.S32.HI R3, RZ, 0x1f, R2 ;  /* 0x0000001fff037819 */ /* 0x000fe20000011402 */
[----:B------:R-:W-:Y:S02]  /*0170*/  UISETP.GE.U32.AND.EX UP1, UPT, UR9, URZ, UPT, UP1 ;  /* 0x000000ff0900728c */ /* 0x000fe4000bf26110 */
[----:B------:R-:W-:Y:S01]  /*0180*/  IMAD R13, R11, UR9, R5 ;  /* 0x000000090b0d7c24 */ /* 0x000fe2000f8e0205 */
[----:B------:R-:W-:Y:S01]  /*0190*/  UISETP.NE.U32.AND UP0, UPT, UR12, URZ, UPT ;  /* 0x000000ff0c00728c */ /* 0x000fe2000bf05070 */
[----:B------:R-:W-:Y:S01]  /*01a0*/  UMOV UR4, URZ ;  /* 0x000000ff00047c82 */ /* 0x000fe20008000000 */
[----:B------:R-:W-:-:S02]  /*01b0*/  UMOV UR5, URZ ;  /* 0x000000ff00057c82 */ /* 0x000fc40008000000 */
[----:B------:R-:W-:Y:S02]  /*01c0*/  UISETP.NE.AND.EX UP0, UPT, URZ, URZ, UPT, UP0 ;  /* 0x000000ffff00728c */ /* 0x000fe4000bf05300 */
[----:B------:R-:W-:Y:S09]  /*01d0*/  BRA.U !UP1, `(.L_x_1) ;  /* 0x0000000509587547 */ /* 0x000ff2000b800000 */
[----:B------:R-:W0:Y:S01]  /*01e0*/  LDCU.128 UR16, c[0x0][0x380] ;  /* 0x00007000ff1077ac */ /* 0x000e220008000c00 */
[----:B------:R-:W1:Y:S01]  /*01f0*/  LDC.64 R6, c[0x0][0x3a8] ;  /* 0x0000ea00ff067b82 */ /* 0x000e620000000a00 */
[----:B------:R-:W2:Y:S01]  /*0200*/  LDCU UR5, c[0x0][0x3a4] ;  /* 0x00007480ff0577ac */ /* 0x000ea20008000800 */
[----:B------:R-:W-:-:S07]  /*0210*/  ULOP3.LUT UR4, UR8, 0xfffffff8, URZ, 0xc0, !UPT ;  /* 0xfffffff808047892 */ /* 0x000fce000f8ec0ff */
[----:B------:R-:W-:Y:S01]  /*0220*/  UMOV UR6, UR4 ;  /* 0x0000000400067c82 */ /* 0x000fe20008000000 */
[----:B0-----:R-:W-:Y:S02]  /*0230*/  LEA R8, P1, R4, UR16, 0x2 ;  /* 0x0000001004087c11 */ /* 0x001fe4000f8210ff */
[----:B------:R-:W-:Y:S02]  /*0240*/  LEA R14, P0, R2, UR18, 0x2 ;  /* 0x00000012020e7c11 */ /* 0x000fe4000f8010ff */
[----:B------:R-:W-:Y:S01]  /*0250*/  IADD3 R8, P2, PT, R8, 0x10, RZ ;  /* 0x0000001008087810 */ /* 0x000fe20007f5e0ff */
[----:B--2---:R-:W-:Y:S01]  /*0260*/  UMOV UR7, UR5 ;  /* 0x0000000500077c82 */ /* 0x004fe20008000000 */
[----:B------:R-:W-:Y:S02]  /*0270*/  LEA.HI.X R9, R4, UR17, R13, 0x2, P1 ;  /* 0x0000001104097c11 */ /* 0x000fe400088f140d */
[C-C-:B-1----:R-:W-:Y:S02]  /*0280*/  SHF.L.U64.HI R10, R6.reuse, 0x5, R7.reuse ;  /* 0x00000005060a7819 */ /* 0x142fe40000010207 */
[C---:B------:R-:W-:Y:S01]  /*0290*/  SHF.L.U64.HI R12, R6.reuse, 0x2, R7 ;  /* 0x00000002060c7819 */ /* 0x040fe20000010207 */
[----:B------:R-:W-:Y:S01]  /*02a0*/  IMAD.SHL.U32 R7, R6, 0x4, RZ ;  /* 0x0000000406077824 */ /* 0x000fe200078e00ff */
[----:B------:R-:W-:Y:S01]  /*02b0*/  LEA.HI.X R15, R2, UR19, R3, 0x2, P0 ;  /* 0x00000013020f7c11 */ /* 0x000fe200080f1403 */
[----:B------:R-:W-:-:S07]  /*02c0*/  IMAD.X R9, RZ, RZ, R9, P2 ;  /* 0x000000ffff097224 */ /* 0x000fce00010e0609 */
.L_x_2:
[----:B0-----:R-:W2:Y:S04]  /*02d0*/  LDG.E R19, desc[UR10][R14.64] ;  /* 0x0000000a0e137981 */ /* 0x001ea8000c1e1900 */
[----:B------:R-:W2:Y:S01]  /*02e0*/  LDG.E R18, desc[UR10][R8.64+-0x10] ;  /* 0xfffff00a08127981 */ /* 0x000ea2000c1e1900 */
[----:B------:R-:W-:-:S03]  /*02f0*/  IADD3 R16, P0, PT, R14, R7, RZ ;  /* 0x000000070e107210 */ /* 0x000fc60007f1e0ff */
[----:B------:R-:W2:Y:S02]  /*0300*/  LDS R20, [R0] ;  /* 0x0000000000147984 */ /* 0x000ea40000000800 */
[----:B------:R-:W-:Y:S02]  /*0310*/  IMAD.X R17, R15, 0x1, R12, P0 ;  /* 0x000000010f117824 */ /* 0x000fe400000e060c */
[----:B--2---:R-:W-:-:S05]  /*0320*/  IMAD R21, R18, R19, R20 ;  /* 0x0000001312157224 */ /* 0x004fca00078e0214 */
[----:B------:R-:W-:Y:S01]  /*0330*/  STS [R0], R21 ;  /* 0x0000001500007388 */ /* 0x000fe20000000800 */
[----:B------:R-:W-:Y:S06]  /*0340*/  BAR.SYNC.DEFER_BLOCKING 0x0 ;  /* 0x0000000000007b1d */ /* 0x000fec0000010000 */
[----:B------:R-:W2:Y:S04]  /*0350*/  LDG.E R23, desc[UR10][R16.64] ;  /* 0x0000000a10177981 */ /* 0x000ea8000c1e1900 */
        /* <DEDUP_REMOVED lines=48> */
[----:B------:R0:W2:Y:S01]  /*0660*/  LDG.E R20, desc[UR10][R8.64+0xc] ;  /* 0x00000c0a08147981 */ /* 0x0000a2000c1e1900 */
[----:B------:R-:W-:Y:S01]  /*0670*/  UIADD3 UR6, UP1, UPT, UR6, -0x8, URZ ;  /* 0xfffffff806067890 */ /* 0x000fe2000ff3e0ff */
[----:B------:R-:W-:-:S02]  /*0680*/  LEA R14, P0, R6, R14, 0x5 ;  /* 0x0000000e060e7211 */ /* 0x000fc400078028ff */
[----:B------:R-:W2:Y:S01]  /*0690*/  LDS R22, [R0] ;  /* 0x0000000000167984 */ /* 0x000ea20000000800 */
[----:B------:R-:W-:Y:S02]  /*06a0*/  UIADD3.X UR7, UPT, UPT, UR7, -0x1, URZ, UP1, !UPT ;  /* 0xffffffff07077890 */ /* 0x000fe40008ffe4ff */
[----:B------:R-:W-:Y:S01]  /*06b0*/  UISETP.NE.U32.AND UP1, UPT, UR6, URZ, UPT ;  /* 0x000000ff0600728c */ /* 0x000fe2000bf25070 */
[----:B------:R-:W-:Y:S01]  /*06c0*/  IMAD.X R15, R15, 0x1, R10, P0 ;  /* 0x000000010f0f7824 */ /* 0x000fe200000e060a */
[----:B0-----:R-:W-:Y:S02]  /*06d0*/  IADD3 R8, P1, PT, R8, 0x20, RZ ;  /* 0x0000002008087810 */ /* 0x001fe40007f3e0ff */
[----:B------:R-:W-:-:S03]  /*06e0*/  UISETP.NE.AND.EX UP1, UPT, UR7, URZ, UPT, UP1 ;  /* 0x000000ff0700728c */ /* 0x000fc6000bf25310 */
[----:B------:R-:W-:Y:S02]  /*06f0*/  IMAD.X R9, RZ, RZ, R9, P1 ;  /* 0x000000ffff097224 */ /* 0x000fe400008e0609 */
[----:B--2---:R-:W-:-:S05]  /*0700*/  IMAD R19, R20, R17, R22 ;  /* 0x0000001114137224 */ /* 0x004fca00078e0216 */
[----:B------:R0:W-:Y:S01]  /*0710*/  STS [R0], R19 ;  /* 0x0000001300007388 */ /* 0x0001e20000000800 */
[----:B------:R-:W-:Y:S06]  /*0720*/  BAR.SYNC.DEFER_BLOCKING 0x0 ;  /* 0x0000000000007b1d */ /* 0x000fec0000010000 */
[----:B------:R-:W-:Y:S05]  /*0730*/  BRA.U UP1, `(.L_x_2) ;  /* 0xfffffff901e47547 */ /* 0x000fea000b83ffff */
.L_x_1:
[----:B------:R-:W-:Y:S05]  /*0740*/  BRA.U !UP0, `(.L_x_0) ;  /* 0x0000000908187547 */ /* 0x000fea000b800000 */
[----:B------:R-:W-:Y:S02]  /*0750*/  UISETP.GE.U32.AND UP1, UPT, UR12, 0x4, UPT ;  /* 0x000000040c00788c */ /* 0x000fe4000bf26070 */
[----:B------:R-:W-:Y:S02]  /*0760*/  ULOP3.LUT UR7, UR8, 0x3, URZ, 0xc0, !UPT ;  /* 0x0000000308077892 */ /* 0x000fe4000f8ec0ff */
[----:B------:R-:W-:Y:S02]  /*0770*/  UISETP.GE.U32.AND.EX UP1, UPT, URZ, URZ, UPT, UP1 ;  /* 0x000000ffff00728c */ /* 0x000fe4000bf26110 */
[----:B------:R-:W-:-:S04]  /*0780*/  UISETP.NE.U32.AND UP0, UPT, UR7, URZ, UPT ;  /* 0x000000ff0700728c */ /* 0x000fc8000bf05070 */
[----:B------:R-:W-:-:S03]  /*0790*/  UISETP.NE.AND.EX UP0, UPT, URZ, URZ, UPT, UP0 ;  /* 0x000000ffff00728c */ /* 0x000fc6000bf05300 */
[----:B------:R-:W-:Y:S08]  /*07a0*/  BRA.U !UP1, `(.L_x_3) ;  /* 0x0000000509047547 */ /* 0x000ff0000b800000 */
[----:B------:R-:W1:Y:S01]  /*07b0*/  LDC.64 R6, c[0x0][0x3a8] ;  /* 0x0000ea00ff067b82 */ /* 0x000e620000000a00 */
[----:B------:R-:W2:Y:S01]  /*07c0*/  LDCU.128 UR12, c[0x0][0x380] ;  /* 0x00007000ff0c77ac */ /* 0x000ea20008000c00 */
[----:B------:R-:W-:-:S04]  /*07d0*/  IADD3 R10, P0, PT, R4, UR4, RZ ;  /* 0x00000004040a7c10 */ /* 0x000fc8000ff1e0ff */
[----:B------:R-:W-:Y:S02]  /*07e0*/  IADD3.X R15, PT, PT, R13, UR5, RZ, P0, !PT ;  /* 0x000000050d0f7c10 */ /* 0x000fe400087fe4ff */
[----:B--2---:R-:W-:Y:S01]  /*07f0*/  LEA R16, P0, R10, UR12, 0x2 ;  /* 0x0000000c0a107c11 */ /* 0x004fe2000f8010ff */
[C---:B-1----:R-:W-:Y:S02]  /*0800*/  IMAD R12, R6.reuse, UR5, RZ ;  /* 0x00000005060c7c24 */ /* 0x042fe4000f8e02ff */
[----:B------:R-:W-:-:S04]  /*0810*/  IMAD.WIDE.U32 R8, R6, UR4, R2 ;  /* 0x0000000406087c25 */ /* 0x000fc8000f8e0002 */
[----:B------:R-:W-:Y:S01]  /*0820*/  IMAD R17, R7, UR4, R12 ;  /* 0x0000000407117c24 */ /* 0x000fe2000f8e020c */
[----:B------:R-:W-:-:S03]  /*0830*/  LEA R18, P1, R8, UR14, 0x2 ;  /* 0x0000000e08127c11 */ /* 0x000fc6000f8210ff */
[----:B------:R-:W-:Y:S01]  /*0840*/  IMAD.IADD R9, R9, 0x1, R17 ;  /* 0x0000000109097824 */ /* 0x000fe200078e0211 */
[----:B------:R-:W-:Y:S02]  /*0850*/  LEA.HI.X R17, R10, UR13, R15, 0x2, P0 ;  /* 0x0000000d0a117c11 */ /* 0x000fe400080f140f */
[----:B------:R-:W1:Y:S02]  /*0860*/  LDS R10, [R0] ;  /* 0x00000000000a7984 */ /* 0x000e640000000800 */
[----:B0-----:R-:W-:Y:S02]  /*0870*/  LEA.HI.X R19, R8, UR15, R9, 0x2, P1 ;  /* 0x0000000f08137c11 */ /* 0x001fe400088f1409 */
[----:B------:R-:W1:Y:S04]  /*0880*/  LDG.E R16, desc[UR10][R16.64] ;  /* 0x0000000a10107981 */ /* 0x000e68000c1e1900 */
[----:B------:R-:W1:Y:S01]  /*0890*/  LDG.E R19, desc[UR10][R18.64] ;  /* 0x0000000a12137981 */ /* 0x000e62000c1e1900 */
[----:B------:R-:W-:-:S06]  /*08a0*/  UIADD3 UR5, UPT, UPT, UR4, 0x1, URZ ;  /* 0x0000000104057890 */ /* 0x000fcc000fffe0ff */
[----:B------:R-:W-:Y:S01]  /*08b0*/  IADD3 R12, P0, PT, R4, UR5, RZ ;  /* 0x00000005040c7c10 */ /* 0x000fe2000ff1e0ff */
[----:B------:R-:W-:-:S04]  /*08c0*/  IMAD.WIDE.U32 R8, R6, UR5, R2 ;  /* 0x0000000506087c25 */ /* 0x000fc8000f8e0002 */
[----:B------:R-:W-:Y:S01]  /*08d0*/  IMAD.X R15, RZ, RZ, R13, P0 ;  /* 0x000000ffff0f7224 */ /* 0x000fe200000e060d */
[----:B------:R-:W-:Y:S01]  /*08e0*/  LEA R20, P0, R12, UR12, 0x2 ;  /* 0x0000000c0c147c11 */ /* 0x000fe2000f8010ff */
[----:B------:R-:W-:Y:S01]  /*08f0*/  IMAD R9, R7, UR5, R9 ;  /* 0x0000000507097c24 */ /* 0x000fe2000f8e0209 */
[----:B------:R-:W-:Y:S02]  /*0900*/  LEA R14, P1, R8, UR14, 0x2 ;  /* 0x0000000e080e7c11 */ /* 0x000fe4000f8210ff */
[----:B------:R-:W-:Y:S02]  /*0910*/  LEA.HI.X R21, R12, UR13, R15, 0x2, P0 ;  /* 0x0000000d0c157c11 */ /* 0x000fe400080f140f */
[----:B------:R-:W-:Y:S01]  /*0920*/  LEA.HI.X R15, R8, UR15, R9, 0x2, P1 ;  /* 0x0000000f080f7c11 */ /* 0x000fe200088f1409 */
[----:B-1----:R-:W-:-:S05]  /*0930*/  IMAD R17, R16, R19, R10 ;  /* 0x0000001310117224 */ /* 0x002fca00078e020a */
[----:B------:R0:W-:Y:S01]  /*0940*/  STS [R0], R17 ;  /* 0x0000001100007388 */ /* 0x0001e20000000800 */
[----:B------:R-:W-:Y:S06]  /*0950*/  BAR.SYNC.DEFER_BLOCKING 0x0 ;  /* 0x0000000000007b1d */ /* 0x000fec0000010000 */
[----:B------:R-:W2:Y:S04]  /*0960*/  LDG.E R20, desc[UR10][R20.64] ;  /* 0x0000000a14147981 */ /* 0x000ea8000c1e1900 */
[----:B------:R-:W2:Y:S01]  /*0970*/  LDG.E R15, desc[UR10][R14.64] ;  /* 0x0000000a0e0f7981 */ /* 0x000ea2000c1e1900 */
[----:B------:R-:W-:-:S03]  /*0980*/  UIADD3 UR5, UPT, UPT, UR4, 0x2, URZ ;  /* 0x0000000204057890 */ /* 0x000fc6000fffe0ff */
[----:B------:R-:W2:Y:S03]  /*0990*/  LDS R10, [R0] ;  /* 0x00000000000a7984 */ /* 0x000ea60000000800 */
[----:B------:R-:W-:Y:S01]  /*09a0*/  IADD3 R12, P0, PT, R4, UR5, RZ ;  /* 0x00000005040c7c10 */ /* 0x000fe2000ff1e0ff */
[----:B------:R-:W-:-:S04]  /*09b0*/  IMAD.WIDE.U32 R8, R6, UR5, R2 ;  /* 0x0000000506087c25 */ /* 0x000fc8000f8e0002 */
[----:B------:R-:W-:Y:S01]  /*09c0*/  IMAD R9, R7, UR5, R9 ;  /* 0x0000000507097c24 */ /* 0x000fe2000f8e0209 */
[----:B------:R-:W-:Y:S01]  /*09d0*/  LEA R16, P1, R8, UR14, 0x2 ;  /* 0x0000000e08107c11 */ /* 0x000fe2000f8210ff */
[----:B------:R-:W-:Y:S01]  /*09e0*/  IMAD.X R19, RZ, RZ, R13, P0 ;  /* 0x000000ffff137224 */ /* 0x000fe200000e060d */
[----:B------:R-:W-:Y:S02]  /*09f0*/  LEA R18, P0, R12, UR12, 0x2 ;  /* 0x0000000c0c127c11 */ /* 0x000fe4000f8010ff */
[----:B0-----:R-:W-:Y:S02]  /*0a00*/  LEA.HI.X R17, R8, UR15, R9, 0x2, P1 ;  /* 0x0000000f08117c11 */ /* 0x001fe400088f1409 */
[----:B------:R-:W-:Y:S01]  /*0a10*/  LEA.HI.X R19, R12, UR13, R19, 0x2, P0 ;  /* 0x0000000d0c137c11 */ /* 0x000fe200080f1413 */
[----:B--2---:R-:W-:-:S05]  /*0a20*/  IMAD R21, R20, R15, R10 ;  /* 0x0000000f14157224 */ /* 0x004fca00078e020a */
[----:B------:R-:W-:Y:S01]  /*0a30*/  STS [R0], R21 ;  /* 0x0000001500007388 */ /* 0x000fe20000000800 */
[----:B------:R-:W-:Y:S06]  /*0a40*/  BAR.SYNC.DEFER_BLOCKING 0x0 ;  /* 0x0000000000007b1d */ /* 0x000fec0000010000 */
[----:B------:R-:W2:Y:S04]  /*0a50*/  LDG.E R18, desc[UR10][R18.64] ;  /* 0x0000000a12127981 */ /* 0x000ea8000c1e1900 */
[----:B------:R-:W2:Y:S01]  /*0a60*/  LDG.E R17, desc[UR10][R16.64] ;  /* 0x0000000a10117981 */ /* 0x000ea2000c1e1900 */
[----:B------:R-:W-:-:S03]  /*0a70*/  UIADD3 UR5, UPT, UPT, UR4, 0x3, URZ ;  /* 0x0000000304057890 */ /* 0x000fc6000fffe0ff */
[----:B------:R-:W2:Y:S03]  /*0a80*/  LDS R10, [R0] ;  /* 0x00000000000a7984 */ /* 0x000ea60000000800 */
[----:B------:R-:W-:Y:S01]  /*0a90*/  IADD3 R9, P0, PT, R4, UR5, RZ ;  /* 0x0000000504097c10 */ /* 0x000fe2000ff1e0ff */
[----:B------:R-:W-:-:S03]  /*0aa0*/  IMAD.WIDE.U32 R14, R6, UR5, R2 ;  /* 0x00000005060e7c25 */ /* 0x000fc6000f8e0002 */
[----:B------:R-:W-:Y:S01]  /*0ab0*/  LEA R8, P1, R9, UR12, 0x2 ;  /* 0x0000000c09087c11 */ /* 0x000fe2000f8210ff */
[----:B------:R-:W-:Y:S02]  /*0ac0*/  IMAD R7, R7, UR5, R15 ;  /* 0x0000000507077c24 */ /* 0x000fe4000f8e020f */
[----:B------:R-:W-:Y:S01]  /*0ad0*/  IMAD.X R12, RZ, RZ, R13, P0 ;  /* 0x000000ffff0c7224 */ /* 0x000fe200000e060d */
[----:B------:R-:W-:-:S04]  /*0ae0*/  LEA R6, P0, R14, UR14, 0x2 ;  /* 0x0000000e0e067c11 */ /* 0x000fc8000f8010ff */
[----:B------:R-:W-:Y:S02]  /*0af0*/  LEA.HI.X R7, R14, UR15, R7, 0x2, P0 ;  /* 0x0000000f0e077c11 */ /* 0x000fe400080f1407 */
[----:B------:R-:W-:Y:S01]  /*0b00*/  LEA.HI.X R9, R9, UR13, R12, 0x2, P1 ;  /* 0x0000000d09097c11 */ /* 0x000fe200088f140c */
[----:B--2---:R-:W-:-:S05]  /*0b10*/  IMAD R17, R18, R17, R10 ;  /* 0x0000001112117224 */ /* 0x004fca00078e020a */
[----:B------:R-:W-:Y:S01]  /*0b20*/  STS [R0], R17 ;  /* 0x0000001100007388 */ /* 0x000fe20000000800 */
[----:B------:R-:W-:Y:S06]  /*0b30*/  BAR.SYNC.DEFER_BLOCKING 0x0 ;  /* 0x0000000000007b1d */ /* 0x000fec0000010000 */
[----:B------:R-:W2:Y:S04]  /*0b40*/  LDG.E R8, desc[UR10][R8.64] ;  /* 0x0000000a08087981 */ /* 0x000ea8000c1e1900 */
[----:B------:R-:W2:Y:S01]  /*0b50*/  LDG.E R7, desc[UR10][R6.64] ;  /* 0x0000000a06077981 */ /* 0x000ea2000c1e1900 */
[----:B------:R-:W-:Y:S01]  /*0b60*/  UIADD3 UR4, UPT, UPT, UR4, 0x4, URZ ;  /* 0x0000000404047890 */ /* 0x000fe2000fffe0ff */
[----:B------:R-:W-:-:S02]  /*0b70*/  UMOV UR5, URZ ;  /* 0x000000ff00057c82 */ /* 0x000fc40008000000 */
[----:B------:R-:W2:Y:S02]  /*0b80*/  LDS R10, [R0] ;  /* 0x00000000000a7984 */ /* 0x000ea40000000800 */
[----:B--2---:R-:W-:-:S05]  /*0b90*/  IMAD R15, R8, R7, R10 ;  /* 0x00000007080f7224 */ /* 0x004fca00078e020a */
[----:B------:R1:W-:Y:S01]  /*0ba0*/  STS [R0], R15 ;  /* 0x0000000f00007388 */ /* 0x0003e20000000800 */
[----:B------:R-:W-:Y:S06]  /*0bb0*/  BAR.SYNC.DEFER_BLOCKING 0x0 ;  /* 0x0000000000007b1d */ /* 0x000fec0000010000 */
.L_x_3:
[----:B------:R-:W-:Y:S05]  /*0bc0*/  BRA.U !UP0, `(.L_x_0) ;  /* 0x0000000108f87547 */ /* 0x000fea000b800000 */
[----:B------:R-:W-:Y:S02]  /*0bd0*/  UISETP.NE.U32.AND UP1, UPT, UR7, 0x1, UPT ;  /* 0x000000010700788c */ /* 0x000fe4000bf25070 */
[----:B------:R-:W-:Y:S02]  /*0be0*/  ULOP3.LUT UR6, UR8, 0x1, URZ, 0xc0, !UPT ;  /* 0x0000000108067892 */ /* 0x000fe4000f8ec0ff */
[----:B------:R-:W-:Y:S02]  /*0bf0*/  UISETP.NE.AND.EX UP1, UPT, URZ, URZ, UPT, UP1 ;  /* 0x000000ffff00728c */ /* 0x000fe4000bf25310 */
[----:B------:R-:W-:-:S04]  /*0c00*/  UISETP.NE.U32.AND UP0, UPT, UR6, 0x1, UPT ;  /* 0x000000010600788c */ /* 0x000fc8000bf05070 */
[----:B------:R-:W-:-:S03]  /*0c10*/  UISETP.NE.U32.AND.EX UP0, UPT, URZ, URZ, UPT, UP0 ;  /* 0x000000ffff00728c */ /* 0x000fc6000bf05100 */
[----:B------:R-:W-:Y:S08]  /*0c20*/  BRA.U !UP1, `(.L_x_4) ;  /* 0x00000001098c7547 */ /* 0x000ff0000b800000 */
[----:B------:R-:W2:Y:S01]  /*0c30*/  LDC.64 R6, c[0x0][0x3a8] ;  /* 0x0000ea00ff067b82 */ /* 0x000ea20000000a00 */
[----:B------:R-:W3:Y:S01]  /*0c40*/  LDCU.128 UR12, c[0x0][0x380] ;  /* 0x00007000ff0c77ac */ /* 0x000ee20008000c00 */
[----:B------:R-:W-:-:S04]  /*0c50*/  IADD3 R9, P0, PT, R4, UR4, RZ ;  /* 0x0000000404097c10 */ /* 0x000fc8000ff1e0ff */
[----:B------:R-:W-:Y:S02]  /*0c60*/  IADD3.X R10, PT, PT, R13, UR5, RZ, P0, !PT ;  /* 0x000000050d0a7c10 */ /* 0x000fe400087fe4ff */
[----:B---3--:R-:W-:-:S04]  /*0c70*/  LEA R18, P0, R9, UR12, 0x2 ;  /* 0x0000000c09127c11 */ /* 0x008fc8000f8010ff */
[----:B0-----:R-:W-:Y:S01]  /*0c80*/  LEA.HI.X R19, R9, UR13, R10, 0x2, P0 ;  /* 0x0000000d09137c11 */ /* 0x001fe200080f140a */
[C---:B--2---:R-:W-:Y:S01]  /*0c90*/  IMAD R8, R6.reuse, UR5, RZ ;  /* 0x0000000506087c24 */ /* 0x044fe2000f8e02ff */
[----:B------:R-:W0:Y:S01]  /*0ca0*/  LDS R10, [R0] ;  /* 0x00000000000a7984 */ /* 0x000e220000000800 */
[----:B-1----:R-:W-:-:S03]  /*0cb0*/  IMAD.WIDE.U32 R14, R6, UR4, R2 ;  /* 0x00000004060e7c25 */ /* 0x002fc6000f8e0002 */
[----:B------:R-:W0:Y:S01]  /*0cc0*/  LDG.E R18, desc[UR10][R18.64] ;  /* 0x0000000a12127981 */ /* 0x000e22000c1e1900 */
[----:B------:R-:W-:Y:S01]  /*0cd0*/  IMAD R17, R7, UR4, R8 ;  /* 0x0000000407117c24 */ /* 0x000fe2000f8e0208 */
[----:B------:R-:W-:-:S03]  /*0ce0*/  LEA R8, P1, R14, UR14, 0x2 ;  /* 0x0000000e0e087c11 */ /* 0x000fc6000f8210ff */
[----:B------:R-:W-:-:S05]  /*0cf0*/  IMAD.IADD R17, R15, 0x1, R17 ;  /* 0x000000010f117824 */ /* 0x000fca00078e0211 */
[----:B------:R-:W-:-:S06]  /*0d00*/  LEA.HI.X R9, R14, UR15, R17, 0x2, P1 ;  /* 0x0000000f0e097c11 */ /* 0x000fcc00088f1411 */
[----:B------:R-:W0:Y:S01]  /*0d10*/  LDG.E R9, desc[UR10][R8.64] ;  /* 0x0000000a08097981 */ /* 0x000e22000c1e1900 */
[----:B------:R-:W-:-:S06]  /*0d20*/  UIADD3 UR5, UPT, UPT, UR4, 0x1, URZ ;  /* 0x0000000104057890 */ /* 0x000fcc000fffe0ff */
[----:B------:R-:W-:Y:S01]  /*0d30*/  IMAD.WIDE.U32 R14, R6, UR5, R2 ;  /* 0x00000005060e7c25 */ /* 0x000fe2000f8e0002 */
[----:B------:R-:W-:-:S03]  /*0d40*/  IADD3 R12, P0, PT, R4, UR5, RZ ;  /* 0x00000005040c7c10 */ /* 0x000fc6000ff1e0ff */
[----:B------:R-:W-:Y:S01]  /*0d50*/  IMAD R15, R7, UR5, R15 ;  /* 0x00000005070f7c24 */ /* 0x000fe2000f8e020f */
[----:B------:R-:W-:Y:S01]  /*0d60*/  LEA R16, P1, R12, UR12, 0x2 ;  /* 0x0000000c0c107c11 */ /* 0x000fe2000f8210ff */
[----:B------:R-:W-:Y:S01]  /*0d70*/  IMAD.X R7, RZ, RZ, R13, P0 ;  /* 0x000000ffff077224 */ /* 0x000fe200000e060d */
[----:B------:R-:W-:-:S04]  /*0d80*/  LEA R6, P0, R14, UR14, 0x2 ;  /* 0x0000000e0e067c11 */ /* 0x000fc8000f8010ff */
[----:B------:R-:W-:Y:S02]  /*0d90*/  LEA.HI.X R17, R12, UR13, R7, 0x2, P1 ;  /* 0x0000000d0c117c11 */ /* 0x000fe400088f1407 */
[----:B------:R-:W-:Y:S01]  /*0da0*/  LEA.HI.X R7, R14, UR15, R15, 0x2, P0 ;  /* 0x0000000f0e077c11 */ /* 0x000fe200080f140f */
[----:B0-----:R-:W-:-:S05]  /*0db0*/  IMAD R9, R18, R9, R10 ;  /* 0x0000000912097224 */ /* 0x001fca00078e020a */
[----:B------:R-:W-:Y:S01]  /*0dc0*/  STS [R0], R9 ;  /* 0x0000000900007388 */ /* 0x000fe20000000800 */
[----:B------:R-:W-:Y:S06]  /*0dd0*/  BAR.SYNC.DEFER_BLOCKING 0x0 ;  /* 0x0000000000007b1d */ /* 0x000fec0000010000 */
[----:B------:R-:W2:Y:S04]  /*0de0*/  LDG.E R16, desc[UR10][R16.64] ;  /* 0x0000000a10107981 */ /* 0x000ea8000c1e1900 */
[----:B------:R-:W2:Y:S04]  /*0df0*/  LDG.E R7, desc[UR10][R6.64] ;  /* 0x0000000a06077981 */ /* 0x000ea8000c1e1900 */
[----:B------:R-:W2:Y:S01]  /*0e00*/  LDS R8, [R0] ;  /* 0x0000000000087984 */ /* 0x000ea20000000800 */
[----:B------:R-:W-:Y:S01]  /*0e10*/  UIADD3 UR4, UPT, UPT, UR4, 0x2, URZ ;  /* 0x0000000204047890 */ /* 0x000fe2000fffe0ff */
[----:B------:R-:W-:Y:S01]  /*0e20*/  UMOV UR5, URZ ;  /* 0x000000ff00057c82 */ /* 0x000fe20008000000 */
[----:B--2---:R-:W-:-:S05]  /*0e30*/  IMAD R15, R16, R7, R8 ;  /* 0x00000007100f7224 */ /* 0x004fca00078e0208 */
[----:B------:R2:W-:Y:S01]  /*0e40*/  STS [R0], R15 ;  /* 0x0000000f00007388 */ /* 0x0005e20000000800 */
[----:B------:R-:W-:Y:S06]  /*0e50*/  BAR.SYNC.DEFER_BLOCKING 0x0 ;  /* 0x0000000000007b1d */ /* 0x000fec0000010000 */
.L_x_4:
[----:B------:R-:W-:Y:S05]  /*0e60*/  BRA.U UP0, `(.L_x_0) ;  /* 0x0000000100507547 */ /* 0x000fea000b800000 */
[----:B-12---:R-:W1:Y:S01]  /*0e70*/  LDC.64 R14, c[0x0][0x3a8] ;  /* 0x0000ea00ff0e7b82 */ /* 0x006e620000000a00 */
[----:B------:R-:W2:Y:S01]  /*0e80*/  LDCU.128 UR12, c[0x0][0x380] ;  /* 0x00007000ff0c77ac */ /* 0x000ea20008000c00 */
[----:B------:R-:W-:Y:S01]  /*0e90*/  IMAD.MOV.U32 R6, RZ, RZ, R2 ;  /* 0x000000ffff067224 */ /* 0x000fe200078e0002 */
[----:B------:R-:W-:Y:S01]  /*0ea0*/  IADD3 R5, P0, PT, R4, UR4, RZ ;  /* 0x0000000404057c10 */ /* 0x000fe2000ff1e0ff */
[----:B------:R-:W-:-:S03]  /*0eb0*/  IMAD.MOV.U32 R7, RZ, RZ, R3 ;  /* 0x000000ffff077224 */ /* 0x000fc600078e0003 */
[----:B------:R-:W-:Y:S02]  /*0ec0*/  IADD3.X R10, PT, PT, R13, UR5, RZ, P0, !PT ;  /* 0x000000050d0a7c10 */ /* 0x000fe400087fe4ff */
[----:B--2---:R-:W-:-:S04]  /*0ed0*/  LEA R4, P1, R5, UR12, 0x2 ;  /* 0x0000000c05047c11 */ /* 0x004fc8000f8210ff */
[----:B------:R-:W-:Y:S01]  /*0ee0*/  LEA.HI.X R5, R5, UR13, R10, 0x2, P1 ;  /* 0x0000000d05057c11 */ /* 0x000fe200088f140a */
[C---:B-1----:R-:W-:Y:S02]  /*0ef0*/  IMAD R8, R14.reuse, UR5, RZ ;  /* 0x000000050e087c24 */ /* 0x042fe4000f8e02ff */
[----:B------:R-:W-:Y:S02]  /*0f00*/  IMAD.WIDE.U32 R6, R14, UR4, R6 ;  /* 0x000000040e067c25 */ /* 0x000fe4000f8e0006 */
[----:B------:R-:W2:Y:S02]  /*0f10*/  LDG.E R4, desc[UR10][R4.64] ;  /* 0x0000000a04047981 */ /* 0x000ea4000c1e1900 */
[----:B------:R-:W-:Y:S01]  /*0f20*/  IMAD R9, R15, UR4, R8 ;  /* 0x000000040f097c24 */ /* 0x000fe2000f8e0208 */
[----:B------:R-:W-:-:S03]  /*0f30*/  LEA R8, P0, R6, UR14, 0x2 ;  /* 0x0000000e06087c11 */ /* 0x000fc6000f8010ff */
[----:B------:R-:W-:-:S05]  /*0f40*/  IMAD.IADD R7, R7, 0x1, R9 ;  /* 0x0000000107077824 */ /* 0x000fca00078e0209 */
[----:B------:R-:W-:Y:S02]  /*0f50*/  LEA.HI.X R9, R6, UR15, R7, 0x2, P0 ;  /* 0x0000000f06097c11 */ /* 0x000fe400080f1407 */
[----:B------:R-:W2:Y:S04]  /*0f60*/  LDS R6, [R0] ;  /* 0x0000000000067984 */ /* 0x000ea80000000800 */
[----:B------:R-:W2:Y:S02]  /*0f70*/  LDG.E R9, desc[UR10][R8.64] ;  /* 0x0000000a08097981 */ /* 0x000ea4000c1e1900 */
[----:B--2---:R-:W-:-:S05]  /*0f80*/  IMAD R7, R4, R9, R6 ;  /* 0x0000000904077224 */ /* 0x004fca00078e0206 */
[----:B------:R3:W-:Y:S01]  /*0f90*/  STS [R0], R7 ;  /* 0x0000000700007388 */ /* 0x0007e20000000800 */
[----:B------:R-:W-:Y:S06]  /*0fa0*/  BAR.SYNC.DEFER_BLOCKING 0x0 ;  /* 0x0000000000007b1d */ /* 0x000fec0000010000 */
.L_x_0:
[----:B---3--:R-:W3:Y:S01]  /*0fb0*/  LDS R7, [R0] ;  /* 0x0000000000077984 */ /* 0x008ee20000000800 */
[----:B------:R-:W4:Y:S01]  /*0fc0*/  LDCU.64 UR6, c[0x0][0x3a8] ;  /* 0x00007500ff0677ac */ /* 0x000f220008000a00 */
[--C-:B------:R-:W-:Y:S01]  /*0fd0*/  SHF.R.S32.HI R3, RZ, 0x1f, R2.reuse ;  /* 0x0000001fff037819 */ /* 0x100fe20000011402 */
[----:B------:R-:W5:Y:S02]  /*0fe0*/  LDCU.64 UR4, c[0x0][0x390] ;  /* 0x00007200ff0477ac */ /* 0x000f640008000a00 */
[----:B----4-:R-:W-:-:S04]  /*0ff0*/  IMAD.WIDE.U32 R2, R11, UR6, R2 ;  /* 0x000000060b027c25 */ /* 0x010fc8000f8e0002 */
[----:B------:R-:W-:Y:S01]  /*1000*/  IMAD R11, R11, UR7, R3 ;  /* 0x000000070b0b7c24 */ /* 0x000fe2000f8e0203 */
[----:B-----5:R-:W-:-:S04]  /*1010*/  LEA R4, P0, R2, UR4, 0x2 ;  /* 0x0000000402047c11 */ /* 0x020fc8000f8010ff */
[----:B------:R-:W-:-:S05]  /*1020*/  LEA.HI.X R5, R2, UR5, R11, 0x2, P0 ;  /* 0x0000000502057c11 */ /* 0x000fca00080f140b */
[----:B---3--:R-:W-:Y:S01]  /*1030*/  STG.E desc[UR10][R4.64], R7 ;  /* 0x0000000704007986 */ /* 0x008fe2000c10190a */
[----:B------:R-:W-:Y:S05]  /*1040*/  EXIT ;  /* 0x000000000000794d */ /* 0x000fea0003800000 */
.L_x_5:
[----:B------:R-:W-:-:S00]  /*1050*/  BRA `(.L_x_5) ;  /* 0xfffffffc00fc7947 */ /* 0x000fc0000383ffff */
[----:B------:R-:W-:-:S00]  /*1060*/  NOP ;  /* 0x0000000000007918 */ /* 0x000fc00000000000 */
        /* <DEDUP_REMOVED lines=9> */
.L_x_6:


//--------------------- .nv.shared._Z22systolicMatrixMultiplyPiS_S_mmm --------------------------
	.section	.nv.shared._Z22systolicMatrixMultiplyPiS_S_mmm,"aw",@nobits
	.sectionflags	@""
	.align	4
.nv.shared._Z22systolicMatrixMultiplyPiS_S_mmm:
	.zero		5120


//--------------------- .nv.shared.reserved.0     --------------------------
	.section	.nv.shared.reserved.0,"aw",@nobits
	.weak		__nv_reservedSMEM_offset_0_alias
	.size		__nv_reservedSMEM_offset_0_alias, 0, 64
	.other		__nv_reservedSMEM_offset_0_alias,@"STO_CUDA_RESERVED_SHARED STV_DEFAULT"
__nv_reservedSMEM_offset_0_alias:
	.zero		0
	.zero		64


//--------------------- .nv.constant0._Z22systolicMatrixMultiplyPiS_S_mmm --------------------------
	.section	.nv.constant0._Z22systolicMatrixMultiplyPiS_S_mmm,"a",@progbits
	.sectionflags	@""
	.align	4
.nv.constant0._Z22systolicMatrixMultiplyPiS_S_mmm:
	.zero		944


//--------------------- SYMBOLS --------------------------

	.type		.nv.reservedSmem.offset0,@object
	.size		.nv.reservedSmem.offset0,0x4
	.type		.nv.reservedSmem.cap,@object
	.size		.nv.reservedSmem.cap,0x4
